	.headerflags	@"EF_CUDA_TEXMODE_UNIFIED EF_CUDA_64BIT_ADDRESS EF_CUDA_ACCELERATORS EF_CUDA_SM90 EF_CUDA_VIRTUAL_SM(EF_CUDA_SM90)"
	.elftype	@"ET_EXEC"


//--------------------- .nv.info                  --------------------------
	.section	.nv.info,"",@"SHT_CUDA_INFO"
	.align	4


	//----- nvinfo : EIATTR_REGCOUNT
	.align		4
        /*0000*/ 	.byte	0x04, 0x2f
        /*0002*/ 	.short	(.L_1 - .L_0)
	.align		4
.L_0:
        /*0004*/ 	.word	index@(triton_poi_fused_ge_le_logical_and_3)
        /*0008*/ 	.word	0x00000010


	//----- nvinfo : EIATTR_MIN_STACK_SIZE
	.align		4
.L_1:
        /*000c*/ 	.byte	0x04, 0x12
        /*000e*/ 	.short	(.L_3 - .L_2)
	.align		4
.L_2:
        /*0010*/ 	.word	index@(triton_poi_fused_ge_le_logical_and_3)
        /*0014*/ 	.word	0x00000000


	//----- nvinfo : EIATTR_FRAME_SIZE
	.align		4
.L_3:
        /*0018*/ 	.byte	0x04, 0x11
        /*001a*/ 	.short	(.L_5 - .L_4)
	.align		4
.L_4:
        /*001c*/ 	.word	index@(triton_poi_fused_ge_le_logical_and_3)
        /*0020*/ 	.word	0x00000000


	//----- nvinfo : EIATTR_MIN_STACK_SIZE
	.align		4
.L_5:
        /*0024*/ 	.byte	0x04, 0x12
        /*0026*/ 	.short	(.L_7 - .L_6)
	.align		4
.L_6:
        /*0028*/ 	.word	index@(triton_poi_fused_ge_le_logical_and_3)
        /*002c*/ 	.word	0x00000000
.L_7:


//--------------------- .nv.info.triton_poi_fused_ge_le_logical_and_3 --------------------------
	.section	.nv.info.triton_poi_fused_ge_le_logical_and_3,"",@"SHT_CUDA_INFO"
	.sectionflags	@""
	.align	4


	//----- nvinfo : EIATTR_CUDA_API_VERSION
	.align		4
        /*0000*/ 	.byte	0x04, 0x37
        /*0002*/ 	.short	(.L_9 - .L_8)
.L_8:
        /*0004*/ 	.word	0x0000007c


	//----- nvinfo : EIATTR_KPARAM_INFO
	.align		4
.L_9:
        /*0008*/ 	.byte	0x04, 0x17
        /*000a*/ 	.short	(.L_11 - .L_10)
.L_10:
        /*000c*/ 	.word	0x00000000
        /*0010*/ 	.short	0x0004
        /*0012*/ 	.short	0x0020
        /*0014*/ 	.byte	0x00, 0xf0, 0x11, 0x00


	//----- nvinfo : EIATTR_KPARAM_INFO
	.align		4
.L_11:
        /*0018*/ 	.byte	0x04, 0x17
        /*001a*/ 	.short	(.L_13 - .L_12)
.L_12:
        /*001c*/ 	.word	0x00000000
        /*0020*/ 	.short	0x0003
        /*0022*/ 	.short	0x0018
        /*0024*/ 	.byte	0x00, 0xf4, 0x21, 0x00


	//----- nvinfo : EIATTR_KPARAM_INFO
	.align		4
.L_13:
        /*0028*/ 	.byte	0x04, 0x17
        /*002a*/ 	.short	(.L_15 - .L_14)
.L_14:
        /*002c*/ 	.word	0x00000000
        /*0030*/ 	.short	0x0002
        /*0032*/ 	.short	0x0010
        /*0034*/ 	.byte	0x00, 0xf4, 0x21, 0x00


	//----- nvinfo : EIATTR_KPARAM_INFO
	.align		4
.L_15:
        /*0038*/ 	.byte	0x04, 0x17
        /*003a*/ 	.short	(.L_17 - .L_16)
.L_16:
        /*003c*/ 	.word	0x00000000
        /*0040*/ 	.short	0x0001
        /*0042*/ 	.short	0x0008
        /*0044*/ 	.byte	0x00, 0xf4, 0x21, 0x00


	//----- nvinfo : EIATTR_KPARAM_INFO
	.align		4
.L_17:
        /*0048*/ 	.byte	0x04, 0x17
        /*004a*/ 	.short	(.L_19 - .L_18)
.L_18:
        /*004c*/ 	.word	0x00000000
        /*0050*/ 	.short	0x0000
        /*0052*/ 	.short	0x0000
        /*0054*/ 	.byte	0x00, 0xf4, 0x21, 0x00


	//----- nvinfo : EIATTR_SPARSE_MMA_MASK
	.align		4
.L_19:
        /*0058*/ 	.byte	0x03, 0x50
        /*005a*/ 	.short	0x0000


	//----- nvinfo : EIATTR_MAXREG_COUNT
	.align		4
        /*005c*/ 	.byte	0x03, 0x1b
        /*005e*/ 	.short	0x00ff


	//----- nvinfo : EIATTR_EXIT_INSTR_OFFSETS
	.align		4
        /*0060*/ 	.byte	0x04, 0x1c
        /*0062*/ 	.short	(.L_21 - .L_20)


	//   ....[0]....
.L_20:
        /*0064*/ 	.word	0x000002f0


	//----- nvinfo : EIATTR_REQNTID
	.align		4
.L_21:
        /*0068*/ 	.byte	0x04, 0x10
        /*006a*/ 	.short	(.L_23 - .L_22)
.L_22:
        /*006c*/ 	.word	0x00000100
        /*0070*/ 	.word	0x00000001
        /*0074*/ 	.word	0x00000001


	//----- nvinfo : EIATTR_CBANK_PARAM_SIZE
	.align		4
.L_23:
        /*0078*/ 	.byte	0x03, 0x19
        /*007a*/ 	.short	0x0024


	//----- nvinfo : EIATTR_PARAM_CBANK
	.align		4
        /*007c*/ 	.byte	0x04, 0x0a
        /*007e*/ 	.short	(.L_25 - .L_24)
	.align		4
.L_24:
        /*0080*/ 	.word	index@(.nv.constant0.triton_poi_fused_ge_le_logical_and_3)
        /*0084*/ 	.short	0x0210
        /*0086*/ 	.short	0x0024


	//----- nvinfo : EIATTR_SW_WAR
	.align		4
.L_25:
        /*0088*/ 	.byte	0x04, 0x36
        /*008a*/ 	.short	(.L_27 - .L_26)
.L_26:
        /*008c*/ 	.word	0x00000008
.L_27:


//--------------------- .nv.callgraph             --------------------------
	.section	.nv.callgraph,"",@"SHT_CUDA_CALLGRAPH"
	.align	4
	.sectionentsize	8
	.align		4
        /*0000*/ 	.word	0x00000000
	.align		4
        /*0004*/ 	.word	0xffffffff
	.align		4
        /*0008*/ 	.word	0x00000000
	.align		4
        /*000c*/ 	.word	0xfffffffe
	.align		4
        /*0010*/ 	.word	0x00000000
	.align		4
        /*0014*/ 	.word	0xfffffffd
	.align		4
        /*0018*/ 	.word	0x00000000
	.align		4
        /*001c*/ 	.word	0xfffffffc


//--------------------- .text.triton_poi_fused_ge_le_logical_and_3 --------------------------
	.section	.text.triton_poi_fused_ge_le_logical_and_3,"ax",@progbits
	.align	128
        .global         triton_poi_fused_ge_le_logical_and_3
        .type           triton_poi_fused_ge_le_logical_and_3,@function
        .size           triton_poi_fused_ge_le_logical_and_3,(.L_x_1 - triton_poi_fused_ge_le_logical_and_3)
        .other          triton_poi_fused_ge_le_logical_and_3,@"STO_CUDA_ENTRY STV_DEFAULT"
triton_poi_fused_ge_le_logical_and_3:
.text.triton_poi_fused_ge_le_logical_and_3:
[----:B------:R-:W-:Y:S01]  /*0000*/  LDC R1, c[0x0][0x28] ;  /* 0x00000a00ff017b82 */ /* 0x000fe20000000800 */
[----:B------:R-:W1:Y:S01]  /*0010*/  S2R R0, SR_TID.X ;  /* 0x0000000000007919 */ /* 0x000e620000002100 */
[----:B------:R-:W-:Y:S01]  /*0020*/  ULDC.64 UR4, c[0x0][0x208] ;  /* 0x0000820000047ab9 */ /* 0x000fe20000000a00 */
[----:B------:R-:W-:Y:S01]  /*0030*/  ULDC.64 UR6, c[0x0][0x228] ;  /* 0x00008a0000067ab9 */ /* 0x000fe20000000a00 */
[----:B------:R-:W2:Y:S01]  /*0040*/  S2R R5, SR_CTAID.X ;  /* 0x0000000000057919 */ /* 0x000ea20000002500 */
[----:B-1----:R-:W-:Y:S01]  /*0050*/  IMAD.SHL.U32 R0, R0, 0x2, RZ ;  /* 0x0000000200007824 */ /* 0x002fe200078e00ff */
[----:B--2---:R-:W-:-:S04]  /*0060*/  SHF.R.S32.HI R3, RZ, 0x16, R5 ;  /* 0x00000016ff037819 */ /* 0x004fc80000011405 */
[----:B------:R-:W-:Y:S02]  /*0070*/  LOP3.LUT R0, R0, 0x1fe, RZ, 0xc0, !PT ;  /* 0x000001fe00007812 */ /* 0x000fe400078ec0ff */
[----:B------:R-:W-:-:S03]  /*0080*/  SGXT R3, R3, 0x1 ;  /* 0x000000010303781a */ /* 0x000fc60000000200 */
[----:B------:R-:W-:Y:S02]  /*0090*/  IMAD R0, R5, 0x200, R0 ;  /* 0x0000020005007824 */ /* 0x000fe400078e0200 */
[----:B------:R-:W1:Y:S03]  /*00a0*/  LDC.64 R4, c[0x0][0x210] ;  /* 0x00008400ff047b82 */ /* 0x000e660000000a00 */
[----:B------:R-:W-:-:S04]  /*00b0*/  LEA.HI R6, R3, R0, RZ, 0xc ;  /* 0x0000000003067211 */ /* 0x000fc800078f60ff */
[----:B------:R-:W-:Y:S01]  /*00c0*/  SHF.R.S32.HI R12, RZ, 0xc, R6 ;  /* 0x0000000cff0c7819 */ /* 0x000fe20000011406 */
[----:B------:R-:W2:Y:S01]  /*00d0*/  LDC.64 R2, c[0x0][0x218] ;  /* 0x00008600ff027b82 */ /* 0x000ea20000000a00 */
[----:B------:R-:W-:-:S04]  /*00e0*/  IMAD.HI R6, R0, 0x38e38e39, RZ ;  /* 0x38e38e3900067827 */ /* 0x000fc800078e02ff */
[----:B------:R-:W-:Y:S01]  /*00f0*/  IMAD.HI R8, R12, 0x38e38e39, RZ ;  /* 0x38e38e390c087827 */ /* 0x000fe200078e02ff */
[----:B------:R-:W-:-:S04]  /*0100*/  SHF.R.U32.HI R7, RZ, 0x1f, R6 ;  /* 0x0000001fff077819 */ /* 0x000fc80000011606 */
[----:B------:R-:W-:Y:S02]  /*0110*/  SHF.R.S32.HI R9, RZ, 0x1, R8 ;  /* 0x00000001ff097819 */ /* 0x000fe40000011408 */
[----:B------:R-:W-:Y:S02]  /*0120*/  LEA.HI.SX32 R11, R6, R7, 0x13 ;  /* 0x00000007060b7211 */ /* 0x000fe400078f9aff */
[----:B------:R-:W-:Y:S02]  /*0130*/  LEA.HI R7, R8, R9, RZ, 0x1 ;  /* 0x0000000908077211 */ /* 0x000fe400078f08ff */
[----:B------:R-:W3:Y:S01]  /*0140*/  LDC.64 R8, c[0x0][0x220] ;  /* 0x00008800ff087b82 */ /* 0x000ee20000000a00 */
[----:B------:R-:W-:Y:S02]  /*0150*/  IMAD R10, R11, -0x9000, R0 ;  /* 0xffff70000b0a7824 */ /* 0x000fe400078e0200 */
[----:B------:R-:W-:Y:S02]  /*0160*/  IMAD R7, R7, -0x9, R12 ;  /* 0xfffffff707077824 */ /* 0x000fe400078e020c */
[----:B-1----:R-:W-:-:S04]  /*0170*/  IMAD.WIDE R4, R10, 0x8, R4 ;  /* 0x000000080a047825 */ /* 0x002fc800078e0204 */
[----:B--2---:R-:W-:Y:S02]  /*0180*/  IMAD.WIDE R2, R7, 0x8, R2 ;  /* 0x0000000807027825 */ /* 0x004fe400078e0202 */
[----:B------:R-:W2:Y:S04]  /*0190*/  LDG.E.EL.128 R4, desc[UR4][R4.64] ;  /* 0x0000000404047981 */ /* 0x000ea8000c2e1d00 */
[----:B------:R-:W4:Y:S01]  /*01a0*/  LDG.E.EL.64 R2, desc[UR4][R2.64] ;  /* 0x0000000402027981 */ /* 0x000f22000c2e1b00 */
[----:B------:R-:W-:-:S04]  /*01b0*/  IMAD R11, R11, 0x12000, R10 ;  /* 0x000120000b0b7824 */ /* 0x000fc800078e020a */
[----:B---3--:R-:W-:-:S06]  /*01c0*/  IMAD.WIDE R8, R11, 0x4, R8 ;  /* 0x000000040b087825 */ /* 0x008fcc00078e0208 */
[----:B------:R-:W3:Y:S01]  /*01d0*/  LDG.E.64 R8, desc[UR4][R8.64] ;  /* 0x0000000408087981 */ /* 0x000ee2000c1e1b00 */
[----:B--2---:R-:W-:Y:S08]  /*01e0*/  I2F.S64 R10, R4 ;  /* 0x00000004000a7312 */ /* 0x004ff00000301400 */
[----:B----4-:R1:W2:Y:S08]  /*01f0*/  I2F.S64 R11, R2 ;  /* 0x00000002000b7312 */ /* 0x0102b00000301400 */
[----:B------:R-:W4:Y:S01]  /*0200*/  I2F.S64 R6, R6 ;  /* 0x0000000600067312 */ /* 0x000f220000301400 */
[----:B-1----:R-:W-:-:S04]  /*0210*/  IADD3 R2, P2, R0, UR6, RZ ;  /* 0x0000000600027c10 */ /* 0x002fc8000ff5e0ff */
[----:B------:R-:W-:Y:S01]  /*0220*/  LEA.HI.X.SX32 R3, R0, UR7, 0x1, P2 ;  /* 0x0000000700037c11 */ /* 0x000fe200090f0eff */
[----:B--2---:R-:W-:-:S04]  /*0230*/  FADD R13, R10, R11 ;  /* 0x0000000b0a0d7221 */ /* 0x004fc80000000000 */
[----:B---3--:R-:W-:Y:S01]  /*0240*/  FADD R13, R8, R13 ;  /* 0x0000000d080d7221 */ /* 0x008fe20000000000 */
[----:B----4-:R-:W-:-:S04]  /*0250*/  FADD R10, R6, R11 ;  /* 0x0000000b060a7221 */ /* 0x010fc80000000000 */
[----:B------:R-:W-:Y:S01]  /*0260*/  FSETP.GTU.AND P0, PT, R13, 65, PT ;  /* 0x428200000d00780b */ /* 0x000fe20003f0c000 */
[----:B------:R-:W-:-:S03]  /*0270*/  FADD R10, R9, R10 ;  /* 0x0000000a090a7221 */ /* 0x000fc60000000000 */
[----:B------:R-:W-:Y:S02]  /*0280*/  FSETP.GE.AND P0, PT, R13, RZ, !P0 ;  /* 0x000000ff0d00720b */ /* 0x000fe40004706000 */
[C---:B------:R-:W-:Y:S02]  /*0290*/  FSETP.GTU.AND P1, PT, R10.reuse, 65, PT ;  /* 0x428200000a00780b */ /* 0x040fe40003f2c000 */
[----:B------:R-:W-:Y:S02]  /*02a0*/  SEL R4, RZ, 0x1, !P0 ;  /* 0x00000001ff047807 */ /* 0x000fe40004000000 */
[----:B------:R-:W-:-:S04]  /*02b0*/  FSETP.GE.AND P1, PT, R10, RZ, !P1 ;  /* 0x000000ff0a00720b */ /* 0x000fc80004f26000 */
[----:B------:R-:W-:-:S05]  /*02c0*/  SEL R5, RZ, 0x100, !P1 ;  /* 0x00000100ff057807 */ /* 0x000fca0004800000 */
[----:B------:R-:W-:-:S05]  /*02d0*/  IMAD.IADD R5, R4, 0x1, R5 ;  /* 0x0000000104057824 */ /* 0x000fca00078e0205 */
[----:B------:R-:W-:Y:S01]  /*02e0*/  STG.E.U16 desc[UR4][R2.64], R5 ;  /* 0x0000000502007986 */ /* 0x000fe2000c101504 */
[----:B------:R-:W-:Y:S05]  /*02f0*/  EXIT ;  /* 0x000000000000794d */ /* 0x000fea0003800000 */
.L_x_0:
[----:B------:R-:W-:-:S00]  /*0300*/  BRA `(.L_x_0) ;  /* 0xfffffffc00fc7947 */ /* 0x000fc0000383ffff */
[----:B------:R-:W-:-:S00]  /*0310*/  NOP ;  /* 0x0000000000007918 */ /* 0x000fc00000000000 */
        /* <DEDUP_REMOVED lines=14> */
.L_x_1:


//--------------------- .nv.constant0.triton_poi_fused_ge_le_logical_and_3 --------------------------
	.section	.nv.constant0.triton_poi_fused_ge_le_logical_and_3,"a",@progbits
	.sectionflags	@""
	.align	4
.nv.constant0.triton_poi_fused_ge_le_logical_and_3:
	.zero		564
